	.headerflags	@"EF_CUDA_TEXMODE_UNIFIED EF_CUDA_64BIT_ADDRESS EF_CUDA_ACCELERATORS EF_CUDA_SM90 EF_CUDA_VIRTUAL_SM(EF_CUDA_SM90)"
	.elftype	@"ET_EXEC"


//--------------------- .nv.info                  --------------------------
	.section	.nv.info,"",@"SHT_CUDA_INFO"
	.align	4


	//----- nvinfo : EIATTR_REGCOUNT
	.align		4
        /*0000*/ 	.byte	0x04, 0x2f
        /*0002*/ 	.short	(.L_3 - .L_2)
	.align		4
.L_2:
        /*0004*/ 	.word	index@(triton_poi_fused_cat_3)
        /*0008*/ 	.word	0x00000016


	//----- nvinfo : EIATTR_MIN_STACK_SIZE
	.align		4
.L_3:
        /*000c*/ 	.byte	0x04, 0x12
        /*000e*/ 	.short	(.L_5 - .L_4)
	.align		4
.L_4:
        /*0010*/ 	.word	index@(triton_poi_fused_cat_3)
        /*0014*/ 	.word	0x00000000


	//----- nvinfo : EIATTR_FRAME_SIZE
	.align		4
.L_5:
        /*0018*/ 	.byte	0x04, 0x11
        /*001a*/ 	.short	(.L_7 - .L_6)
	.align		4
.L_6:
        /*001c*/ 	.word	index@(triton_poi_fused_cat_3)
        /*0020*/ 	.word	0x00000000


	//----- nvinfo : EIATTR_MIN_STACK_SIZE
	.align		4
.L_7:
        /*0024*/ 	.byte	0x04, 0x12
        /*0026*/ 	.short	(.L_9 - .L_8)
	.align		4
.L_8:
        /*0028*/ 	.word	index@(triton_poi_fused_cat_3)
        /*002c*/ 	.word	0x00000000
.L_9:


//--------------------- .nv.info.triton_poi_fused_cat_3 --------------------------
	.section	.nv.info.triton_poi_fused_cat_3,"",@"SHT_CUDA_INFO"
	.sectionflags	@""
	.align	4


	//----- nvinfo : EIATTR_CUDA_API_VERSION
	.align		4
        /*0000*/ 	.byte	0x04, 0x37
        /*0002*/ 	.short	(.L_11 - .L_10)
.L_10:
        /*0004*/ 	.word	0x0000007c


	//----- nvinfo : EIATTR_KPARAM_INFO
	.align		4
.L_11:
        /*0008*/ 	.byte	0x04, 0x17
        /*000a*/ 	.short	(.L_13 - .L_12)
.L_12:
        /*000c*/ 	.word	0x00000000
        /*0010*/ 	.short	0x0007
        /*0012*/ 	.short	0x0038
        /*0014*/ 	.byte	0x00, 0xf0, 0x11, 0x00


	//----- nvinfo : EIATTR_KPARAM_INFO
	.align		4
.L_13:
        /*0018*/ 	.byte	0x04, 0x17
        /*001a*/ 	.short	(.L_15 - .L_14)
.L_14:
        /*001c*/ 	.word	0x00000000
        /*0020*/ 	.short	0x0006
        /*0022*/ 	.short	0x0030
        /*0024*/ 	.byte	0x00, 0xf4, 0x21, 0x00


	//----- nvinfo : EIATTR_KPARAM_INFO
	.align		4
.L_15:
        /*0028*/ 	.byte	0x04, 0x17
        /*002a*/ 	.short	(.L_17 - .L_16)
.L_16:
        /*002c*/ 	.word	0x00000000
        /*0030*/ 	.short	0x0005
        /*0032*/ 	.short	0x0028
        /*0034*/ 	.byte	0x00, 0xf4, 0x21, 0x00


	//----- nvinfo : EIATTR_KPARAM_INFO
	.align		4
.L_17:
        /*0038*/ 	.byte	0x04, 0x17
        /*003a*/ 	.short	(.L_19 - .L_18)
.L_18:
        /*003c*/ 	.word	0x00000000
        /*0040*/ 	.short	0x0004
        /*0042*/ 	.short	0x0020
        /*0044*/ 	.byte	0x00, 0xf4, 0x21, 0x00


	//----- nvinfo : EIATTR_KPARAM_INFO
	.align		4
.L_19:
        /*0048*/ 	.byte	0x04, 0x17
        /*004a*/ 	.short	(.L_21 - .L_20)
.L_20:
        /*004c*/ 	.word	0x00000000
        /*0050*/ 	.short	0x0003
        /*0052*/ 	.short	0x0018
        /*0054*/ 	.byte	0x00, 0xf4, 0x21, 0x00


	//----- nvinfo : EIATTR_KPARAM_INFO
	.align		4
.L_21:
        /*0058*/ 	.byte	0x04, 0x17
        /*005a*/ 	.short	(.L_23 - .L_22)
.L_22:
        /*005c*/ 	.word	0x00000000
        /*0060*/ 	.short	0x0002
        /*0062*/ 	.short	0x0010
        /*0064*/ 	.byte	0x00, 0xf4, 0x21, 0x00


	//----- nvinfo : EIATTR_KPARAM_INFO
	.align		4
.L_23:
        /*0068*/ 	.byte	0x04, 0x17
        /*006a*/ 	.short	(.L_25 - .L_24)
.L_24:
        /*006c*/ 	.word	0x00000000
        /*0070*/ 	.short	0x0001
        /*0072*/ 	.short	0x0008
        /*0074*/ 	.byte	0x00, 0xf4, 0x21, 0x00


	//----- nvinfo : EIATTR_KPARAM_INFO
	.align		4
.L_25:
        /*0078*/ 	.byte	0x04, 0x17
        /*007a*/ 	.short	(.L_27 - .L_26)
.L_26:
        /*007c*/ 	.word	0x00000000
        /*0080*/ 	.short	0x0000
        /*0082*/ 	.short	0x0000
        /*0084*/ 	.byte	0x00, 0xf4, 0x21, 0x00


	//----- nvinfo : EIATTR_SPARSE_MMA_MASK
	.align		4
.L_27:
        /*0088*/ 	.byte	0x03, 0x50
        /*008a*/ 	.short	0x0000


	//----- nvinfo : EIATTR_MAXREG_COUNT
	.align		4
        /*008c*/ 	.byte	0x03, 0x1b
        /*008e*/ 	.short	0x00ff


	//----- nvinfo : EIATTR_EXIT_INSTR_OFFSETS
	.align		4
        /*0090*/ 	.byte	0x04, 0x1c
        /*0092*/ 	.short	(.L_29 - .L_28)


	//   ....[0]....
.L_28:
        /*0094*/ 	.word	0x00000500


	//   ....[1]....
        /*0098*/ 	.word	0x00000520


	//----- nvinfo : EIATTR_REQNTID
	.align		4
.L_29:
        /*009c*/ 	.byte	0x04, 0x10
        /*009e*/ 	.short	(.L_31 - .L_30)
.L_30:
        /*00a0*/ 	.word	0x00000080
        /*00a4*/ 	.word	0x00000001
        /*00a8*/ 	.word	0x00000001


	//----- nvinfo : EIATTR_CBANK_PARAM_SIZE
	.align		4
.L_31:
        /*00ac*/ 	.byte	0x03, 0x19
        /*00ae*/ 	.short	0x003c


	//----- nvinfo : EIATTR_PARAM_CBANK
	.align		4
        /*00b0*/ 	.byte	0x04, 0x0a
        /*00b2*/ 	.short	(.L_33 - .L_32)
	.align		4
.L_32:
        /*00b4*/ 	.word	index@(.nv.constant0.triton_poi_fused_cat_3)
        /*00b8*/ 	.short	0x0210
        /*00ba*/ 	.short	0x003c


	//----- nvinfo : EIATTR_SW_WAR
	.align		4
.L_33:
        /*00bc*/ 	.byte	0x04, 0x36
        /*00be*/ 	.short	(.L_35 - .L_34)
.L_34:
        /*00c0*/ 	.word	0x00000008
.L_35:


//--------------------- .nv.callgraph             --------------------------
	.section	.nv.callgraph,"",@"SHT_CUDA_CALLGRAPH"
	.align	4
	.sectionentsize	8
	.align		4
        /*0000*/ 	.word	0x00000000
	.align		4
        /*0004*/ 	.word	0xffffffff
	.align		4
        /*0008*/ 	.word	0x00000000
	.align		4
        /*000c*/ 	.word	0xfffffffe
	.align		4
        /*0010*/ 	.word	0x00000000
	.align		4
        /*0014*/ 	.word	0xfffffffd
	.align		4
        /*0018*/ 	.word	0x00000000
	.align		4
        /*001c*/ 	.word	0xfffffffc


//--------------------- .nv.constant4             --------------------------
	.section	.nv.constant4,"a",@progbits
	.align	8
	.align		8
.nv.constant4:
        /*0000*/ 	.dword	_$_str
	.align		8
        /*0008*/ 	.dword	_$_str_$_2


//--------------------- .text.triton_poi_fused_cat_3 --------------------------
	.section	.text.triton_poi_fused_cat_3,"ax",@progbits
	.align	128
        .global         triton_poi_fused_cat_3
        .type           triton_poi_fused_cat_3,@function
        .size           triton_poi_fused_cat_3,(.L_x_1 - triton_poi_fused_cat_3)
        .other          triton_poi_fused_cat_3,@"STO_CUDA_ENTRY STV_DEFAULT"
triton_poi_fused_cat_3:
.text.triton_poi_fused_cat_3:
[----:B------:R-:W0:Y:S01]  /*0000*/  LDC R1, c[0x0][0x28] ;  /* 0x00000a00ff017b82 */ /* 0x000e220000000800 */
[----:B------:R-:W1:Y:S07]  /*0010*/  S2R R0, SR_TID.X ;  /* 0x0000000000007919 */ /* 0x000e6e0000002100 */
[----:B------:R-:W2:Y:S01]  /*0020*/  LDC.64 R12, c[0x0][0x220] ;  /* 0x00008800ff0c7b82 */ /* 0x000ea20000000a00 */
[----:B------:R-:W-:Y:S01]  /*0030*/  IMAD.MOV.U32 R4, RZ, RZ, RZ ;  /* 0x000000ffff047224 */ /* 0x000fe200078e00ff */
[----:B------:R-:W-:Y:S01]  /*0040*/  ULDC.64 UR4, c[0x0][0x208] ;  /* 0x0000820000047ab9 */ /* 0x000fe20000000a00 */
[----:B------:R-:W3:Y:S01]  /*0050*/  S2R R3, SR_CTAID.X ;  /* 0x0000000000037919 */ /* 0x000ee20000002500 */
[----:B------:R-:W-:-:S04]  /*0060*/  ULDC.64 UR6, c[0x0][0x238] ;  /* 0x00008e0000067ab9 */ /* 0x000fc80000000a00 */
[----:B------:R-:W4:Y:S08]  /*0070*/  LDC.64 R14, c[0x0][0x210] ;  /* 0x00008400ff0e7b82 */ /* 0x000f300000000a00 */
[----:B------:R-:W5:Y:S08]  /*0080*/  LDC.64 R10, c[0x0][0x218] ;  /* 0x00008600ff0a7b82 */ /* 0x000f700000000a00 */
[----:B------:R-:W4:Y:S01]  /*0090*/  LDC.64 R8, c[0x0][0x228] ;  /* 0x00008a00ff087b82 */ /* 0x000f220000000a00 */
[----:B-1----:R-:W-:-:S05]  /*00a0*/  LOP3.LUT R0, R0, 0x7f, RZ, 0xc0, !PT ;  /* 0x0000007f00007812 */ /* 0x002fca00078ec0ff */
[----:B---3--:R-:W-:-:S05]  /*00b0*/  IMAD R0, R3, 0x80, R0 ;  /* 0x0000008003007824 */ /* 0x008fca00078e0200 */
[----:B------:R-:W-:-:S04]  /*00c0*/  SHF.R.S32.HI R5, RZ, 0x1f, R0 ;  /* 0x0000001fff057819 */ /* 0x000fc80000011400 */
[----:B------:R-:W-:-:S04]  /*00d0*/  LEA.HI R5, R5, R0, RZ, 0x4 ;  /* 0x0000000005057211 */ /* 0x000fc800078f20ff */
[----:B------:R-:W-:-:S05]  /*00e0*/  SHF.R.S32.HI R7, RZ, 0x4, R5 ;  /* 0x00000004ff077819 */ /* 0x000fca0000011405 */
[----:B------:R-:W-:-:S05]  /*00f0*/  IMAD.HI R2, R7, 0x2aaaaaab, RZ ;  /* 0x2aaaaaab07027827 */ /* 0x000fca00078e02ff */
[----:B------:R-:W-:-:S04]  /*0100*/  SHF.R.U32.HI R3, RZ, 0x1, R2 ;  /* 0x00000001ff037819 */ /* 0x000fc80000011602 */
[----:B------:R-:W-:-:S05]  /*0110*/  LEA.HI R2, R2, R3, RZ, 0x1 ;  /* 0x0000000302027211 */ /* 0x000fca00078f08ff */
[----:B------:R-:W-:-:S04]  /*0120*/  IMAD R7, R2, -0xc, R7 ;  /* 0xfffffff402077824 */ /* 0x000fc800078e0207 */
[C---:B--2---:R-:W-:Y:S01]  /*0130*/  IMAD.WIDE R12, R7.reuse, 0x4, R12 ;  /* 0x00000004070c7825 */ /* 0x044fe200078e020c */
[----:B------:R-:W-:-:S04]  /*0140*/  ISETP.GE.AND P2, PT, R7, 0x4, PT ;  /* 0x000000040700780c */ /* 0x000fc80003f46270 */
[----:B------:R-:W-:-:S13]  /*0150*/  ISETP.LT.AND P3, PT, R0, 0x300, !P2 ;  /* 0x000003000000780c */ /* 0x000fda0005761270 */
[----:B------:R1:W2:Y:S01]  /*0160*/  @P3 LDG.E.EL R4, desc[UR4][R12.64] ;  /* 0x000000040c043981 */ /* 0x0002a2000c2e1900 */
[----:B------:R-:W-:-:S05]  /*0170*/  IMAD.HI R2, R0, 0x2aaaaaab, RZ ;  /* 0x2aaaaaab00027827 */ /* 0x000fca00078e02ff */
[----:B------:R-:W-:-:S04]  /*0180*/  SHF.R.U32.HI R3, RZ, 0x1f, R2 ;  /* 0x0000001fff037819 */ /* 0x000fc80000011602 */
[----:B------:R-:W-:Y:S01]  /*0190*/  LEA.HI.SX32 R19, R2, R3, 0x1b ;  /* 0x0000000302137211 */ /* 0x000fe200078fdaff */
[----:B-1----:R-:W-:Y:S01]  /*01a0*/  IMAD.MOV.U32 R12, RZ, RZ, RZ ;  /* 0x000000ffff0c7224 */ /* 0x002fe200078e00ff */
[----:B------:R-:W1:Y:S03]  /*01b0*/  LDC.64 R2, c[0x0][0x230] ;  /* 0x00008c00ff027b82 */ /* 0x000e660000000a00 */
[----:B------:R-:W-:-:S04]  /*01c0*/  IMAD R6, R19, -0xc0, R0 ;  /* 0xffffff4013067824 */ /* 0x000fc800078e0200 */
[----:B------:R-:W-:Y:S02]  /*01d0*/  IMAD R17, R19, 0x40, R6 ;  /* 0x0000004013117824 */ /* 0x000fe400078e0206 */
[----:B------:R-:W-:Y:S02]  /*01e0*/  IMAD.MOV.U32 R6, RZ, RZ, RZ ;  /* 0x000000ffff067224 */ /* 0x000fe400078e00ff */
[----:B----4-:R-:W-:-:S04]  /*01f0*/  IMAD.WIDE R14, R17, 0x4, R14 ;  /* 0x00000004110e7825 */ /* 0x010fc800078e020e */
[----:B-----5:R-:W-:Y:S01]  /*0200*/  IMAD.WIDE R16, R7, 0x4, R10 ;  /* 0x0000000407107825 */ /* 0x020fe200078e020a */
[----:B------:R-:W-:Y:S01]  /*0210*/  LOP3.LUT R11, R5, 0xfffffff0, RZ, 0xc0, !PT ;  /* 0xfffffff0050b7812 */ /* 0x000fe200078ec0ff */
[----:B------:R-:W3:Y:S02]  /*0220*/  @P3 LDG.E R12, desc[UR4][R14.64] ;  /* 0x000000040e0c3981 */ /* 0x000ee4000c1e1900 */
[----:B------:R-:W-:Y:S02]  /*0230*/  IMAD.MOV.U32 R10, RZ, RZ, RZ ;  /* 0x000000ffff0a7224 */ /* 0x000fe400078e00ff */
[----:B------:R-:W4:Y:S01]  /*0240*/  @P3 LDG.E.EL R6, desc[UR4][R16.64] ;  /* 0x0000000410063981 */ /* 0x000f22000c2e1900 */
[----:B------:R-:W-:Y:S02]  /*0250*/  IMAD.MOV.U32 R5, RZ, RZ, RZ ;  /* 0x000000ffff057224 */ /* 0x000fe400078e00ff */
[----:B------:R-:W-:Y:S02]  /*0260*/  IMAD.SHL.U32 R19, R19, 0x80, RZ ;  /* 0x0000008013137824 */ /* 0x000fe400078e00ff */
[----:B0-----:R-:W-:Y:S01]  /*0270*/  IMAD.WIDE R8, R7, 0x4, R8 ;  /* 0x0000000407087825 */ /* 0x001fe200078e0208 */
[----:B------:R-:W-:-:S03]  /*0280*/  ISETP.GE.AND P0, PT, R0, 0x300, PT ;  /* 0x000003000000780c */ /* 0x000fc60003f06270 */
[----:B-1----:R-:W-:-:S04]  /*0290*/  IMAD.WIDE R2, R7, 0x4, R2 ;  /* 0x0000000407027825 */ /* 0x002fc800078e0202 */
[----:B------:R-:W-:Y:S02]  /*02a0*/  IMAD.IADD R11, R0, 0x1, -R11 ;  /* 0x00000001000b7824 */ /* 0x000fe400078e0a0b */
[C---:B------:R-:W-:Y:S01]  /*02b0*/  IMAD.SHL.U32 R18, R7.reuse, 0x10, RZ ;  /* 0x0000001007127824 */ /* 0x040fe200078e00ff */
[--C-:B------:R-:W-:Y:S01]  /*02c0*/  SHF.R.S32.HI R13, RZ, 0x1f, R19.reuse ;  /* 0x0000001fff0d7819 */ /* 0x100fe20000011413 */
[----:B------:R0:W5:Y:S01]  /*02d0*/  @P3 LDG.E.EL R10, desc[UR4][R8.64] ;  /* 0x00000004080a3981 */ /* 0x000162000c2e1900 */
[----:B------:R-:W-:Y:S02]  /*02e0*/  ISETP.GT.AND P1, PT, R7, 0x3, !P0 ;  /* 0x000000030700780c */ /* 0x000fe40004724270 */
[----:B------:R-:W-:Y:S01]  /*02f0*/  IADD3 R19, P4, P5, R18, R11, R19 ;  /* 0x0000000b12137210 */ /* 0x000fe20007d9e013 */
[----:B------:R1:W5:Y:S01]  /*0300*/  @P3 LDG.E.EL R5, desc[UR4][R2.64] ;  /* 0x0000000402053981 */ /* 0x000362000c2e1900 */
[----:B------:R-:W-:Y:S02]  /*0310*/  SHF.R.S32.HI R11, RZ, 0x1f, R11 ;  /* 0x0000001fff0b7819 */ /* 0x000fe4000001140b */
[----:B------:R-:W-:-:S04]  /*0320*/  SHF.R.S32.HI R18, RZ, 0x1f, R18 ;  /* 0x0000001fff127819 */ /* 0x000fc80000011412 */
[----:B------:R-:W-:Y:S02]  /*0330*/  IADD3.X R18, R18, R11, R13, P4, P5 ;  /* 0x0000000b12127210 */ /* 0x000fe400027ea40d */
[C---:B0-----:R-:W-:Y:S01]  /*0340*/  LEA R8, P4, R19.reuse, UR6, 0x2 ;  /* 0x0000000613087c11 */ /* 0x041fe2000f8810ff */
[----:B------:R-:W-:Y:S01]  /*0350*/  IMAD.MOV.U32 R11, RZ, RZ, RZ ;  /* 0x000000ffff0b7224 */ /* 0x000fe200078e00ff */
[----:B-1----:R-:W0:Y:S02]  /*0360*/  LDC.64 R2, c[0x0][0x240] ;  /* 0x00009000ff027b82 */ /* 0x002e240000000a00 */
[----:B------:R-:W-:-:S05]  /*0370*/  LEA.HI.X R9, R19, UR7, R18, 0x2, P4 ;  /* 0x0000000713097c11 */ /* 0x000fca000a0f1412 */
[----:B------:R4:W5:Y:S01]  /*0380*/  @P1 LDG.E R11, desc[UR4][R8.64+-0x100] ;  /* 0xffff0004080b1981 */ /* 0x000962000c1e1900 */
[----:B------:R-:W-:Y:S02]  /*0390*/  IMAD.MOV.U32 R14, RZ, RZ, 0x3e800000 ;  /* 0x3e800000ff0e7424 */ /* 0x000fe400078e00ff */
[----:B0-----:R-:W-:Y:S01]  /*03a0*/  IMAD.WIDE R2, R0, 0x4, R2 ;  /* 0x0000000400027825 */ /* 0x001fe200078e0202 */
[----:B--2---:R-:W-:-:S05]  /*03b0*/  SEL R4, R4, RZ, P3 ;  /* 0x000000ff04047207 */ /* 0x004fca0001800000 */
[----:B------:R-:W-:-:S04]  /*03c0*/  FADD R4, R4, 9.9999997473787516356e-06 ;  /* 0x3727c5ac04047421 */ /* 0x000fc80000000000 */
[----:B------:R-:W0:Y:S02]  /*03d0*/  MUFU.SQRT R7, R4 ;  /* 0x0000000400077308 */ /* 0x000e240000002000 */
[C---:B0-----:R-:W-:Y:S02]  /*03e0*/  FSETP.GT.AND P4, PT, R7.reuse, 8.50705917302346158658e+37, PT ;  /* 0x7e8000000700780b */ /* 0x041fe40003f84000 */
[----:B------:R-:W-:-:S11]  /*03f0*/  FSETP.GEU.AND P5, PT, R7, 1.175494350822287508e-38, PT ;  /* 0x008000000700780b */ /* 0x000fd60003fae000 */
[----:B------:R-:W-:-:S04]  /*0400*/  @P4 FMUL R7, R7, 0.25 ;  /* 0x3e80000007074820 */ /* 0x000fc80000400000 */
[----:B------:R-:W-:-:S06]  /*0410*/  @!P5 FMUL R7, R7, 16777216 ;  /* 0x4b8000000707d820 */ /* 0x000fcc0000400000 */
[----:B------:R-:W0:Y:S01]  /*0420*/  MUFU.RCP R7, R7 ;  /* 0x0000000700077308 */ /* 0x000e220000001000 */
[----:B------:R-:W-:Y:S02]  /*0430*/  FSEL R14, R14, 1, P4 ;  /* 0x3f8000000e0e7808 */ /* 0x000fe40002000000 */
[----:B---3--:R-:W-:Y:S02]  /*0440*/  SEL R12, R12, RZ, P3 ;  /* 0x000000ff0c0c7207 */ /* 0x008fe40001800000 */
[----:B----4-:R-:W-:Y:S01]  /*0450*/  SEL R9, R6, RZ, P3 ;  /* 0x000000ff06097207 */ /* 0x010fe20001800000 */
[----:B------:R-:W-:-:S04]  /*0460*/  @!P5 FMUL R14, R14, 16777216 ;  /* 0x4b8000000e0ed820 */ /* 0x000fc80000400000 */
[----:B------:R-:W-:Y:S01]  /*0470*/  FADD R4, R12, -R9 ;  /* 0x800000090c047221 */ /* 0x000fe20000000000 */
[----:B-----5:R-:W-:Y:S01]  /*0480*/  SEL R10, R10, RZ, P3 ;  /* 0x000000ff0a0a7207 */ /* 0x020fe20001800000 */
[----:B0-----:R-:W-:Y:S01]  /*0490*/  FMUL R9, R7, R14 ;  /* 0x0000000e07097220 */ /* 0x001fe20000400000 */
[----:B------:R-:W-:-:S03]  /*04a0*/  SEL R5, R5, RZ, P3 ;  /* 0x000000ff05057207 */ /* 0x000fc60001800000 */
[----:B------:R-:W-:-:S04]  /*04b0*/  FMUL R4, R4, R9 ;  /* 0x0000000904047220 */ /* 0x000fc80000400000 */
[----:B------:R-:W-:-:S05]  /*04c0*/  FFMA R5, R4, R10, R5 ;  /* 0x0000000a04057223 */ /* 0x000fca0000000005 */
[----:B------:R-:W-:-:S04]  /*04d0*/  FSETP.GEU.AND P3, PT, R5, RZ, PT ;  /* 0x000000ff0500720b */ /* 0x000fc80003f6e000 */
[----:B------:R-:W-:Y:S02]  /*04e0*/  FSEL R5, R5, RZ, P3 ;  /* 0x000000ff05057208 */ /* 0x000fe40001800000 */
[----:B------:R-:W-:Y:S01]  /*04f0*/  @P2 SEL R5, R11, RZ, P1 ;  /* 0x000000ff0b052207 */ /* 0x000fe20000800000 */
[----:B------:R-:W-:Y:S06]  /*0500*/  @P0 EXIT ;  /* 0x000000000000094d */ /* 0x000fec0003800000 */
[----:B------:R-:W-:Y:S01]  /*0510*/  STG.E desc[UR4][R2.64], R5 ;  /* 0x0000000502007986 */ /* 0x000fe2000c101904 */
[----:B------:R-:W-:Y:S05]  /*0520*/  EXIT ;  /* 0x000000000000794d */ /* 0x000fea0003800000 */
.L_x_0:
[----:B------:R-:W-:-:S00]  /*0530*/  BRA `(.L_x_0) ;  /* 0xfffffffc00fc7947 */ /* 0x000fc0000383ffff */
[----:B------:R-:W-:-:S00]  /*0540*/  NOP ;  /* 0x0000000000007918 */ /* 0x000fc00000000000 */
        /* <DEDUP_REMOVED lines=11> */
.L_x_1:


//--------------------- .nv.global.init           --------------------------
	.section	.nv.global.init,"aw",@progbits
.nv.global.init:
	.type		_$_str,@object
	.size		_$_str,(_$_str_$_2 - _$_str)
_$_str:
        /*0000*/ 	.byte	0x5f, 0x5f, 0x43, 0x55, 0x44, 0x41, 0x5f, 0x46, 0x54, 0x5a, 0x00
	.type		_$_str_$_2,@object
	.size		_$_str_$_2,(.L_1 - _$_str_$_2)
_$_str_$_2:
        /*000b*/ 	.byte	0x5f, 0x5f, 0x43, 0x55, 0x44, 0x41, 0x5f, 0x50, 0x52, 0x45, 0x43, 0x5f, 0x53, 0x51, 0x52, 0x54
        /*001b*/ 	.byte	0x00
.L_1:


//--------------------- .nv.constant0.triton_poi_fused_cat_3 --------------------------
	.section	.nv.constant0.triton_poi_fused_cat_3,"a",@progbits
	.sectionflags	@""
	.align	4
.nv.constant0.triton_poi_fused_cat_3:
	.zero		588
